//
// Generated by NVIDIA NVVM Compiler
//
// Compiler Build ID: CL-36424714
// Cuda compilation tools, release 13.0, V13.0.88
// Based on NVVM 20.0.0
//

.version 9.0
.target sm_100
.address_size 64

	// .globl	kernel

.visible .entry kernel(
	.param .u64 .ptr .align 1 kernel_param_0,
	.param .u32 kernel_param_1,
	.param .f32 kernel_param_2,
	.param .f32 kernel_param_3,
	.param .u64 .ptr .align 1 kernel_param_4,
	.param .u64 .ptr .align 1 kernel_param_5
)
{
	.reg .b32 	%r<11>;
	.reg .b32 	%f<4>;
	.reg .b64 	%rd<5>;

	ld.param.u64 	%rd1, [kernel_param_0];
	ld.param.u32 	%r1, [kernel_param_1];
	ld.param.f32 	%f1, [kernel_param_3];
	cvta.to.global.u64 	%rd2, %rd1;
	mov.u32 	%r2, %ctaid.x;
	mov.u32 	%r3, %ntid.x;
	mov.u32 	%r4, %tid.x;
	mad.lo.s32 	%r5, %r2, %r3, %r4;
	mov.u32 	%r6, %ctaid.y;
	mov.u32 	%r7, %ntid.y;
	mov.u32 	%r8, %tid.y;
	mad.lo.s32 	%r9, %r6, %r7, %r8;
	mad.lo.s32 	%r10, %r1, %r9, %r5;
	mul.wide.u32 	%rd3, %r10, 4;
	add.s64 	%rd4, %rd2, %rd3;
	ld.global.f32 	%f2, [%rd4];
	mul.f32 	%f3, %f1, %f2;
	st.global.f32 	[%rd4], %f3;
	bar.sync 	0;
	ret;

}


// ===== COMPILED SASS (sm_100) =====

	.target	sm_100

	.elftype	@"ET_EXEC"


//--------------------- .note.nv.tkinfo           --------------------------
	.section	.note.nv.tkinfo,"",@"SHT_NOTE"
	.sectionflags	@"SHF_NOTE_NV_TKINFO"
	.tkinfo
        /*0018*/ 	.word	0x00000002
        /*0030*/ 	.string	""
        /*0030*/ 	.string	"ptxas"
        /*0030*/ 	.string	"Cuda compilation tools, release 13.0, V13.0.88"
        /*0030*/ 	.string	"Build cuda_13.0.r13.0/compiler.36424714_0"
        /*0030*/ 	.string	"-arch sm_100 -m 64 "



//--------------------- .note.nv.cuinfo           --------------------------
	.section	.note.nv.cuinfo,"",@"SHT_NOTE"
	.sectionflags	@"SHF_NOTE_NV_CUINFO"
        /*0018*/ 	.short	0x0002
        /*001a*/ 	.short	0x0064
        /*001c*/ 	.short	0x0082
	.zero		2


//--------------------- .nv.info                  --------------------------
	.section	.nv.info,"",@"SHT_CUDA_INFO"
	.align	4


	//----- nvinfo : EIATTR_REGCOUNT
	.align		4
        /*0000*/ 	.byte	0x04, 0x2f
        /*0002*/ 	.short	(.L_1 - .L_0)
	.align		4
.L_0:
        /*0004*/ 	.word	index@(kernel)
        /*0008*/ 	.word	0x0000000a


	//----- nvinfo : EIATTR_FRAME_SIZE
	.align		4
.L_1:
        /*000c*/ 	.byte	0x04, 0x11
        /*000e*/ 	.short	(.L_3 - .L_2)
	.align		4
.L_2:
        /*0010*/ 	.word	index@(kernel)
        /*0014*/ 	.word	0x00000000


	//----- nvinfo : EIATTR_MIN_STACK_SIZE
	.align		4
.L_3:
        /*0018*/ 	.byte	0x04, 0x12
        /*001a*/ 	.short	(.L_5 - .L_4)
	.align		4
.L_4:
        /*001c*/ 	.word	index@(kernel)
        /*0020*/ 	.word	0x00000000
.L_5:


//--------------------- .nv.compat                --------------------------
	.section	.nv.compat,"",@"SHT_CUDA_COMPAT_INFO"
	.align	4
        /*0000*/ 	.byte	0x02, 0x09, 0x00, 0x00, 0x02, 0x02, 0x01, 0x00, 0x02, 0x05, 0x05, 0x00, 0x03, 0x07, 0x01, 0x01
        /*0010*/ 	.byte	0x02, 0x03, 0x00, 0x00, 0x02, 0x06, 0x01, 0x00, 0x04, 0x0b, 0x08, 0x00, 0x09, 0x00, 0x00, 0x00
        /*0020*/ 	.byte	0x00, 0x00, 0x00, 0x00


//--------------------- .nv.info.kernel           --------------------------
	.section	.nv.info.kernel,"",@"SHT_CUDA_INFO"
	.sectionflags	@""
	.align	4


	//----- nvinfo : EIATTR_CUDA_API_VERSION
	.align		4
        /*0000*/ 	.byte	0x04, 0x37
        /*0002*/ 	.short	(.L_7 - .L_6)
.L_6:
        /*0004*/ 	.word	0x00000082


	//----- nvinfo : EIATTR_KPARAM_INFO
	.align		4
.L_7:
        /*0008*/ 	.byte	0x04, 0x17
        /*000a*/ 	.short	(.L_9 - .L_8)
.L_8:
        /*000c*/ 	.word	0x00000000
        /*0010*/ 	.short	0x0005
        /*0012*/ 	.short	0x0020
        /*0014*/ 	.byte	0x00, 0xf5, 0x21, 0x00


	//----- nvinfo : EIATTR_KPARAM_INFO
	.align		4
.L_9:
        /*0018*/ 	.byte	0x04, 0x17
        /*001a*/ 	.short	(.L_11 - .L_10)
.L_10:
        /*001c*/ 	.word	0x00000000
        /*0020*/ 	.short	0x0004
        /*0022*/ 	.short	0x0018
        /*0024*/ 	.byte	0x00, 0xf5, 0x21, 0x00


	//----- nvinfo : EIATTR_KPARAM_INFO
	.align		4
.L_11:
        /*0028*/ 	.byte	0x04, 0x17
        /*002a*/ 	.short	(.L_13 - .L_12)
.L_12:
        /*002c*/ 	.word	0x00000000
        /*0030*/ 	.short	0x0003
        /*0032*/ 	.short	0x0010
        /*0034*/ 	.byte	0x00, 0xf0, 0x11, 0x00


	//----- nvinfo : EIATTR_KPARAM_INFO
	.align		4
.L_13:
        /*0038*/ 	.byte	0x04, 0x17
        /*003a*/ 	.short	(.L_15 - .L_14)
.L_14:
        /*003c*/ 	.word	0x00000000
        /*0040*/ 	.short	0x0002
        /*0042*/ 	.short	0x000c
        /*0044*/ 	.byte	0x00, 0xf0, 0x11, 0x00


	//----- nvinfo : EIATTR_KPARAM_INFO
	.align		4
.L_15:
        /*0048*/ 	.byte	0x04, 0x17
        /*004a*/ 	.short	(.L_17 - .L_16)
.L_16:
        /*004c*/ 	.word	0x00000000
        /*0050*/ 	.short	0x0001
        /*0052*/ 	.short	0x0008
        /*0054*/ 	.byte	0x00, 0xf0, 0x11, 0x00


	//----- nvinfo : EIATTR_KPARAM_INFO
	.align		4
.L_17:
        /*0058*/ 	.byte	0x04, 0x17
        /*005a*/ 	.short	(.L_19 - .L_18)
.L_18:
        /*005c*/ 	.word	0x00000000
        /*0060*/ 	.short	0x0000
        /*0062*/ 	.short	0x0000
        /*0064*/ 	.byte	0x00, 0xf5, 0x21, 0x00


	//----- nvinfo : EIATTR_SPARSE_MMA_MASK
	.align		4
.L_19:
        /*0068*/ 	.byte	0x03, 0x50
        /*006a*/ 	.short	0x0000


	//----- nvinfo : EIATTR_MAXREG_COUNT
	.align		4
        /*006c*/ 	.byte	0x03, 0x1b
        /*006e*/ 	.short	0x00ff


	//----- nvinfo : EIATTR_NUM_BARRIERS
	.align		4
        /*0070*/ 	.byte	0x02, 0x4c
        /*0072*/ 	.byte	0x01
	.zero		1


	//----- nvinfo : EIATTR_MERCURY_ISA_VERSION
	.align		4
        /*0074*/ 	.byte	0x03, 0x5f
        /*0076*/ 	.short	0x0101


	//----- nvinfo : EIATTR_VRC_CTA_INIT_COUNT
	.align		4
        /*0078*/ 	.byte	0x02, 0x4a
	.zero		1
	.zero		1


	//----- nvinfo : EIATTR_EXIT_INSTR_OFFSETS
	.align		4
        /*007c*/ 	.byte	0x04, 0x1c
        /*007e*/ 	.short	(.L_21 - .L_20)


	//   ....[0]....
.L_20:
        /*0080*/ 	.word	0x00000130


	//----- nvinfo : EIATTR_CBANK_PARAM_SIZE
	.align		4
.L_21:
        /*0084*/ 	.byte	0x03, 0x19
        /*0086*/ 	.short	0x0028


	//----- nvinfo : EIATTR_PARAM_CBANK
	.align		4
        /*0088*/ 	.byte	0x04, 0x0a
        /*008a*/ 	.short	(.L_23 - .L_22)
	.align		4
.L_22:
        /*008c*/ 	.word	index@(.nv.constant0.kernel)
        /*0090*/ 	.short	0x0380
        /*0092*/ 	.short	0x0028


	//----- nvinfo : EIATTR_SW_WAR
	.align		4
.L_23:
        /*0094*/ 	.byte	0x04, 0x36
        /*0096*/ 	.short	(.L_25 - .L_24)
.L_24:
        /*0098*/ 	.word	0x00000008
.L_25:


//--------------------- .nv.callgraph             --------------------------
	.section	.nv.callgraph,"",@"SHT_CUDA_CALLGRAPH"
	.align	4
	.sectionentsize	8
	.align		4
        /*0000*/ 	.word	0x00000000
	.align		4
        /*0004*/ 	.word	0xffffffff
	.align		4
        /*0008*/ 	.word	0x00000000
	.align		4
        /*000c*/ 	.word	0xfffffffe
	.align		4
        /*0010*/ 	.word	0x00000000
	.align		4
        /*0014*/ 	.word	0xfffffffd
	.align		4
        /*0018*/ 	.word	0x00000000
	.align		4
        /*001c*/ 	.word	0xfffffffc


//--------------------- .text.kernel              --------------------------
	.section	.text.kernel,"ax",@progbits
	.align	128
        .global         kernel
        .type           kernel,@function
        .size           kernel,(.L_x_1 - kernel)
        .other          kernel,@"STO_CUDA_ENTRY STV_DEFAULT"
kernel:
.text.kernel:
[----:B------:R-:W-:Y:S01]  /*0000*/  LDC R1, c[0x0][0x37c] ;  /* 0x0000df00ff017b82 */ /* 0x000fe20000000800 */
[----:B------:R-:W0:Y:S07]  /*0010*/  S2R R5, SR_TID.X ;  /* 0x0000000000057919 */ /* 0x000e2e0000002100 */
[----:B------:R-:W0:Y:S01]  /*0020*/  S2UR UR6, SR_CTAID.X ;  /* 0x00000000000679c3 */ /* 0x000e220000002500 */
[----:B------:R-:W1:Y:S01]  /*0030*/  LDCU UR8, c[0x0][0x388] ;  /* 0x00007100ff0877ac */ /* 0x000e620008000800 */
[----:B------:R-:W2:Y:S01]  /*0040*/  S2R R7, SR_TID.Y ;  /* 0x0000000000077919 */ /* 0x000ea20000002200 */
[----:B------:R-:W3:Y:S05]  /*0050*/  LDCU.64 UR4, c[0x0][0x358] ;  /* 0x00006b00ff0477ac */ /* 0x000eea0008000a00 */
[----:B------:R-:W0:Y:S08]  /*0060*/  LDC R0, c[0x0][0x360] ;  /* 0x0000d800ff007b82 */ /* 0x000e300000000800 */
[----:B------:R-:W2:Y:S08]  /*0070*/  S2UR UR7, SR_CTAID.Y ;  /* 0x00000000000779c3 */ /* 0x000eb00000002600 */
[----:B------:R-:W2:Y:S08]  /*0080*/  LDC R4, c[0x0][0x364] ;  /* 0x0000d900ff047b82 */ /* 0x000eb00000000800 */
[----:B------:R-:W4:Y:S01]  /*0090*/  LDC.64 R2, c[0x0][0x380] ;  /* 0x0000e000ff027b82 */ /* 0x000f220000000a00 */
[----:B0-----:R-:W-:Y:S01]  /*00a0*/  IMAD R0, R0, UR6, R5 ;  /* 0x0000000600007c24 */ /* 0x001fe2000f8e0205 */
[----:B------:R-:W0:Y:S01]  /*00b0*/  LDCU UR6, c[0x0][0x390] ;  /* 0x00007200ff0677ac */ /* 0x000e220008000800 */
[----:B--2---:R-:W-:-:S04]  /*00c0*/  IMAD R5, R4, UR7, R7 ;  /* 0x0000000704057c24 */ /* 0x004fc8000f8e0207 */
[----:B-1----:R-:W-:-:S04]  /*00d0*/  IMAD R5, R5, UR8, R0 ;  /* 0x0000000805057c24 */ /* 0x002fc8000f8e0200 */
[----:B----4-:R-:W-:-:S05]  /*00e0*/  IMAD.WIDE.U32 R2, R5, 0x4, R2 ;  /* 0x0000000405027825 */ /* 0x010fca00078e0002 */
[----:B---3--:R-:W0:Y:S02]  /*00f0*/  LDG.E R0, desc[UR4][R2.64] ;  /* 0x0000000402007981 */ /* 0x008e24000c1e1900 */
[----:B0-----:R-:W-:-:S05]  /*0100*/  FMUL R5, R0, UR6 ;  /* 0x0000000600057c20 */ /* 0x001fca0008400000 */
[----:B------:R-:W-:Y:S01]  /*0110*/  STG.E desc[UR4][R2.64], R5 ;  /* 0x0000000502007986 */ /* 0x000fe2000c101904 */
[----:B------:R-:W-:Y:S06]  /*0120*/  BAR.SYNC.DEFER_BLOCKING 0x0 ;  /* 0x0000000000007b1d */ /* 0x000fec0000010000 */
[----:B------:R-:W-:Y:S05]  /*0130*/  EXIT ;  /* 0x000000000000794d */ /* 0x000fea0003800000 */
.L_x_0:
[----:B------:R-:W-:-:S00]  /*0140*/  BRA `(.L_x_0) ;  /* 0xfffffffc00fc7947 */ /* 0x000fc0000383ffff */
[----:B------:R-:W-:-:S00]  /*0150*/  NOP ;  /* 0x0000000000007918 */ /* 0x000fc00000000000 */
        /* <DEDUP_REMOVED lines=10> */
.L_x_1:


//--------------------- .nv.shared.reserved.0     --------------------------
	.section	.nv.shared.reserved.0,"aw",@nobits
	.weak		__nv_reservedSMEM_offset_0_alias
	.size		__nv_reservedSMEM_offset_0_alias, 0, 64
	.other		__nv_reservedSMEM_offset_0_alias,@"STO_CUDA_RESERVED_SHARED STV_DEFAULT"
__nv_reservedSMEM_offset_0_alias:
	.zero		0
	.zero		64


//--------------------- .nv.constant0.kernel      --------------------------
	.section	.nv.constant0.kernel,"a",@progbits
	.sectionflags	@""
	.align	4
.nv.constant0.kernel:
	.zero		936


//--------------------- SYMBOLS --------------------------

	.type		.nv.reservedSmem.offset0,@object
	.size		.nv.reservedSmem.offset0,0x4
